	.headerflags	@"EF_CUDA_TEXMODE_UNIFIED EF_CUDA_64BIT_ADDRESS EF_CUDA_ACCELERATORS EF_CUDA_SM90 EF_CUDA_VIRTUAL_SM(EF_CUDA_SM90)"
	.elftype	@"ET_EXEC"


//--------------------- .nv.info                  --------------------------
	.section	.nv.info,"",@"SHT_CUDA_INFO"
	.align	4


	//----- nvinfo : EIATTR_REGCOUNT
	.align		4
        /*0000*/ 	.byte	0x04, 0x2f
        /*0002*/ 	.short	(.L_3 - .L_2)
	.align		4
.L_2:
        /*0004*/ 	.word	index@(triton_poi_fused__native_batch_norm_legit_no_training_relu_5)
        /*0008*/ 	.word	0x00000012


	//----- nvinfo : EIATTR_MIN_STACK_SIZE
	.align		4
.L_3:
        /*000c*/ 	.byte	0x04, 0x12
        /*000e*/ 	.short	(.L_5 - .L_4)
	.align		4
.L_4:
        /*0010*/ 	.word	index@(triton_poi_fused__native_batch_norm_legit_no_training_relu_5)
        /*0014*/ 	.word	0x00000000


	//----- nvinfo : EIATTR_FRAME_SIZE
	.align		4
.L_5:
        /*0018*/ 	.byte	0x04, 0x11
        /*001a*/ 	.short	(.L_7 - .L_6)
	.align		4
.L_6:
        /*001c*/ 	.word	index@(triton_poi_fused__native_batch_norm_legit_no_training_relu_5)
        /*0020*/ 	.word	0x00000000


	//----- nvinfo : EIATTR_MIN_STACK_SIZE
	.align		4
.L_7:
        /*0024*/ 	.byte	0x04, 0x12
        /*0026*/ 	.short	(.L_9 - .L_8)
	.align		4
.L_8:
        /*0028*/ 	.word	index@(triton_poi_fused__native_batch_norm_legit_no_training_relu_5)
        /*002c*/ 	.word	0x00000000
.L_9:


//--------------------- .nv.info.triton_poi_fused__native_batch_norm_legit_no_training_relu_5 --------------------------
	.section	.nv.info.triton_poi_fused__native_batch_norm_legit_no_training_relu_5,"",@"SHT_CUDA_INFO"
	.sectionflags	@""
	.align	4


	//----- nvinfo : EIATTR_CUDA_API_VERSION
	.align		4
        /*0000*/ 	.byte	0x04, 0x37
        /*0002*/ 	.short	(.L_11 - .L_10)
.L_10:
        /*0004*/ 	.word	0x0000007c


	//----- nvinfo : EIATTR_KPARAM_INFO
	.align		4
.L_11:
        /*0008*/ 	.byte	0x04, 0x17
        /*000a*/ 	.short	(.L_13 - .L_12)
.L_12:
        /*000c*/ 	.word	0x00000000
        /*0010*/ 	.short	0x0006
        /*0012*/ 	.short	0x0030
        /*0014*/ 	.byte	0x00, 0xf0, 0x11, 0x00


	//----- nvinfo : EIATTR_KPARAM_INFO
	.align		4
.L_13:
        /*0018*/ 	.byte	0x04, 0x17
        /*001a*/ 	.short	(.L_15 - .L_14)
.L_14:
        /*001c*/ 	.word	0x00000000
        /*0020*/ 	.short	0x0005
        /*0022*/ 	.short	0x0028
        /*0024*/ 	.byte	0x00, 0xf4, 0x21, 0x00


	//----- nvinfo : EIATTR_KPARAM_INFO
	.align		4
.L_15:
        /*0028*/ 	.byte	0x04, 0x17
        /*002a*/ 	.short	(.L_17 - .L_16)
.L_16:
        /*002c*/ 	.word	0x00000000
        /*0030*/ 	.short	0x0004
        /*0032*/ 	.short	0x0020
        /*0034*/ 	.byte	0x00, 0xf4, 0x21, 0x00


	//----- nvinfo : EIATTR_KPARAM_INFO
	.align		4
.L_17:
        /*0038*/ 	.byte	0x04, 0x17
        /*003a*/ 	.short	(.L_19 - .L_18)
.L_18:
        /*003c*/ 	.word	0x00000000
        /*0040*/ 	.short	0x0003
        /*0042*/ 	.short	0x0018
        /*0044*/ 	.byte	0x00, 0xf4, 0x21, 0x00


	//----- nvinfo : EIATTR_KPARAM_INFO
	.align		4
.L_19:
        /*0048*/ 	.byte	0x04, 0x17
        /*004a*/ 	.short	(.L_21 - .L_20)
.L_20:
        /*004c*/ 	.word	0x00000000
        /*0050*/ 	.short	0x0002
        /*0052*/ 	.short	0x0010
        /*0054*/ 	.byte	0x00, 0xf4, 0x21, 0x00


	//----- nvinfo : EIATTR_KPARAM_INFO
	.align		4
.L_21:
        /*0058*/ 	.byte	0x04, 0x17
        /*005a*/ 	.short	(.L_23 - .L_22)
.L_22:
        /*005c*/ 	.word	0x00000000
        /*0060*/ 	.short	0x0001
        /*0062*/ 	.short	0x0008
        /*0064*/ 	.byte	0x00, 0xf4, 0x21, 0x00


	//----- nvinfo : EIATTR_KPARAM_INFO
	.align		4
.L_23:
        /*0068*/ 	.byte	0x04, 0x17
        /*006a*/ 	.short	(.L_25 - .L_24)
.L_24:
        /*006c*/ 	.word	0x00000000
        /*0070*/ 	.short	0x0000
        /*0072*/ 	.short	0x0000
        /*0074*/ 	.byte	0x00, 0xf4, 0x21, 0x00


	//----- nvinfo : EIATTR_SPARSE_MMA_MASK
	.align		4
.L_25:
        /*0078*/ 	.byte	0x03, 0x50
        /*007a*/ 	.short	0x0000


	//----- nvinfo : EIATTR_MAXREG_COUNT
	.align		4
        /*007c*/ 	.byte	0x03, 0x1b
        /*007e*/ 	.short	0x00ff


	//----- nvinfo : EIATTR_EXIT_INSTR_OFFSETS
	.align		4
        /*0080*/ 	.byte	0x04, 0x1c
        /*0082*/ 	.short	(.L_27 - .L_26)


	//   ....[0]....
.L_26:
        /*0084*/ 	.word	0x000003c0


	//----- nvinfo : EIATTR_REQNTID
	.align		4
.L_27:
        /*0088*/ 	.byte	0x04, 0x10
        /*008a*/ 	.short	(.L_29 - .L_28)
.L_28:
        /*008c*/ 	.word	0x00000100
        /*0090*/ 	.word	0x00000001
        /*0094*/ 	.word	0x00000001


	//----- nvinfo : EIATTR_CBANK_PARAM_SIZE
	.align		4
.L_29:
        /*0098*/ 	.byte	0x03, 0x19
        /*009a*/ 	.short	0x0034


	//----- nvinfo : EIATTR_PARAM_CBANK
	.align		4
        /*009c*/ 	.byte	0x04, 0x0a
        /*009e*/ 	.short	(.L_31 - .L_30)
	.align		4
.L_30:
        /*00a0*/ 	.word	index@(.nv.constant0.triton_poi_fused__native_batch_norm_legit_no_training_relu_5)
        /*00a4*/ 	.short	0x0210
        /*00a6*/ 	.short	0x0034


	//----- nvinfo : EIATTR_SW_WAR
	.align		4
.L_31:
        /*00a8*/ 	.byte	0x04, 0x36
        /*00aa*/ 	.short	(.L_33 - .L_32)
.L_32:
        /*00ac*/ 	.word	0x00000008
.L_33:


//--------------------- .nv.callgraph             --------------------------
	.section	.nv.callgraph,"",@"SHT_CUDA_CALLGRAPH"
	.align	4
	.sectionentsize	8
	.align		4
        /*0000*/ 	.word	0x00000000
	.align		4
        /*0004*/ 	.word	0xffffffff
	.align		4
        /*0008*/ 	.word	0x00000000
	.align		4
        /*000c*/ 	.word	0xfffffffe
	.align		4
        /*0010*/ 	.word	0x00000000
	.align		4
        /*0014*/ 	.word	0xfffffffd
	.align		4
        /*0018*/ 	.word	0x00000000
	.align		4
        /*001c*/ 	.word	0xfffffffc


//--------------------- .nv.constant4             --------------------------
	.section	.nv.constant4,"a",@progbits
	.align	8
	.align		8
.nv.constant4:
        /*0000*/ 	.dword	_$_str
	.align		8
        /*0008*/ 	.dword	_$_str_$_2


//--------------------- .text.triton_poi_fused__native_batch_norm_legit_no_training_relu_5 --------------------------
	.section	.text.triton_poi_fused__native_batch_norm_legit_no_training_relu_5,"ax",@progbits
	.align	128
        .global         triton_poi_fused__native_batch_norm_legit_no_training_relu_5
        .type           triton_poi_fused__native_batch_norm_legit_no_training_relu_5,@function
        .size           triton_poi_fused__native_batch_norm_legit_no_training_relu_5,(.L_x_1 - triton_poi_fused__native_batch_norm_legit_no_training_relu_5)
        .other          triton_poi_fused__native_batch_norm_legit_no_training_relu_5,@"STO_CUDA_ENTRY STV_DEFAULT"
triton_poi_fused__native_batch_norm_legit_no_training_relu_5:
.text.triton_poi_fused__native_batch_norm_legit_no_training_relu_5:
[----:B------:R-:W-:Y:S01]  /*0000*/  LDC R1, c[0x0][0x28] ;  /* 0x00000a00ff017b82 */ /* 0x000fe20000000800 */
[----:B------:R-:W1:Y:S07]  /*0010*/  S2R R0, SR_TID.X ;  /* 0x0000000000007919 */ /* 0x000e6e0000002100 */
[----:B------:R-:W2:Y:S01]  /*0020*/  LDC.64 R2, c[0x0][0x220] ;  /* 0x00008800ff027b82 */ /* 0x000ea20000000a00 */
[----:B------:R-:W-:Y:S01]  /*0030*/  ULDC.64 UR4, c[0x0][0x208] ;  /* 0x0000820000047ab9 */ /* 0x000fe20000000a00 */
[----:B------:R-:W3:Y:S06]  /*0040*/  S2R R5, SR_CTAID.X ;  /* 0x0000000000057919 */ /* 0x000eec0000002500 */
[----:B------:R-:W4:Y:S08]  /*0050*/  LDC.64 R6, c[0x0][0x218] ;  /* 0x00008600ff067b82 */ /* 0x000f300000000a00 */
[----:B------:R-:W5:Y:S08]  /*0060*/  LDC.64 R8, c[0x0][0x228] ;  /* 0x00008a00ff087b82 */ /* 0x000f700000000a00 */
[----:B------:R-:W5:Y:S01]  /*0070*/  LDC.64 R10, c[0x0][0x230] ;  /* 0x00008c00ff0a7b82 */ /* 0x000f620000000a00 */
[----:B-1----:R-:W-:-:S04]  /*0080*/  SHF.L.U32 R0, R0, 0x1, RZ ;  /* 0x0000000100007819 */ /* 0x002fc800000006ff */
[----:B------:R-:W-:-:S04]  /*0090*/  LOP3.LUT R0, R0, 0x1fe, RZ, 0xc0, !PT ;  /* 0x000001fe00007812 */ /* 0x000fc800078ec0ff */
[----:B---3--:R-:W-:-:S05]  /*00a0*/  LEA R0, R5, R0, 0x9 ;  /* 0x0000000005007211 */ /* 0x008fca00078e48ff */
[----:B------:R-:W-:-:S05]  /*00b0*/  IMAD.HI R4, R0, 0x2aaaaaab, RZ ;  /* 0x2aaaaaab00047827 */ /* 0x000fca00078e02ff */
[----:B------:R-:W-:-:S04]  /*00c0*/  SHF.R.U32.HI R5, RZ, 0x1f, R4 ;  /* 0x0000001fff057819 */ /* 0x000fc80000011604 */
[----:B------:R-:W-:-:S05]  /*00d0*/  LEA.HI R5, R4, R5, RZ, 0x1d ;  /* 0x0000000504057211 */ /* 0x000fca00078fe8ff */
[----:B------:R-:W-:Y:S02]  /*00e0*/  IMAD R13, R5, -0x30, R0 ;  /* 0xffffffd0050d7824 */ /* 0x000fe400078e0200 */
[----:B------:R-:W1:Y:S02]  /*00f0*/  LDC.64 R4, c[0x0][0x210] ;  /* 0x00008400ff047b82 */ /* 0x000e640000000a00 */
[----:B--2---:R-:W-:-:S06]  /*0100*/  IMAD.WIDE R2, R13, 0x4, R2 ;  /* 0x000000040d027825 */ /* 0x004fcc00078e0202 */
[----:B------:R-:W2:Y:S01]  /*0110*/  LDG.E.EL.64 R2, desc[UR4][R2.64] ;  /* 0x0000000402027981 */ /* 0x000ea2000c2e1b00 */
[----:B----4-:R-:W-:-:S04]  /*0120*/  IMAD.WIDE R6, R13, 0x4, R6 ;  /* 0x000000040d067825 */ /* 0x010fc800078e0206 */
[C---:B-----5:R-:W-:Y:S02]  /*0130*/  IMAD.WIDE R8, R13.reuse, 0x4, R8 ;  /* 0x000000040d087825 */ /* 0x060fe400078e0208 */
[----:B------:R-:W3:Y:S02]  /*0140*/  LDG.E.EL.64 R6, desc[UR4][R6.64] ;  /* 0x0000000406067981 */ /* 0x000ee4000c2e1b00 */
[----:B0-----:R-:W-:Y:S02]  /*0150*/  IMAD.WIDE R10, R13, 0x4, R10 ;  /* 0x000000040d0a7825 */ /* 0x001fe400078e020a */
[----:B------:R-:W4:Y:S04]  /*0160*/  LDG.E.EL.64 R8, desc[UR4][R8.64] ;  /* 0x0000000408087981 */ /* 0x000f28000c2e1b00 */
[----:B------:R-:W4:Y:S01]  /*0170*/  LDG.E.EL.64 R10, desc[UR4][R10.64] ;  /* 0x000000040a0a7981 */ /* 0x000f22000c2e1b00 */
[----:B-1----:R-:W-:-:S06]  /*0180*/  IMAD.WIDE R4, R0, 0x4, R4 ;  /* 0x0000000400047825 */ /* 0x002fcc00078e0204 */
[----:B------:R-:W3:Y:S01]  /*0190*/  LDG.E.64 R4, desc[UR4][R4.64] ;  /* 0x0000000404047981 */ /* 0x000ee2000c1e1b00 */
[----:B------:R-:W-:Y:S01]  /*01a0*/  HFMA2.MMA R14, -RZ, RZ, 1.625, 0 ;  /* 0x3e800000ff0e7435 */ /* 0x000fe200000001ff */
[----:B--2---:R-:W-:Y:S01]  /*01b0*/  FADD R2, R2, 9.9999997473787516356e-06 ;  /* 0x3727c5ac02027421 */ /* 0x004fe20000000000 */
[----:B------:R-:W-:-:S03]  /*01c0*/  FADD R3, R3, 9.9999997473787516356e-06 ;  /* 0x3727c5ac03037421 */ /* 0x000fc60000000000 */
[----:B------:R-:W0:Y:S08]  /*01d0*/  MUFU.SQRT R12, R2 ;  /* 0x00000002000c7308 */ /* 0x000e300000002000 */
[----:B------:R1:W2:Y:S01]  /*01e0*/  MUFU.SQRT R13, R3 ;  /* 0x00000003000d7308 */ /* 0x0002a20000002000 */
[C---:B0-----:R-:W-:Y:S02]  /*01f0*/  FSETP.GT.AND P0, PT, R12.reuse, 8.50705917302346158658e+37, PT ;  /* 0x7e8000000c00780b */ /* 0x041fe40003f04000 */
[----:B------:R-:W-:Y:S01]  /*0200*/  FSETP.GEU.AND P2, PT, R12, 1.175494350822287508e-38, PT ;  /* 0x008000000c00780b */ /* 0x000fe20003f4e000 */
[----:B-1----:R-:W0:Y:S01]  /*0210*/  LDC.64 R2, c[0x0][0x238] ;  /* 0x00008e00ff027b82 */ /* 0x002e220000000a00 */
[----:B--2---:R-:W-:-:S02]  /*0220*/  FSETP.GT.AND P1, PT, R13, 8.50705917302346158658e+37, PT ;  /* 0x7e8000000d00780b */ /* 0x004fc40003f24000 */
[----:B------:R-:W-:-:S07]  /*0230*/  FSETP.GEU.AND P3, PT, R13, 1.175494350822287508e-38, PT ;  /* 0x008000000d00780b */ /* 0x000fce0003f6e000 */
[----:B------:R-:W-:-:S04]  /*0240*/  @P0 FMUL R12, R12, 0.25 ;  /* 0x3e8000000c0c0820 */ /* 0x000fc80000400000 */
[----:B------:R-:W-:Y:S01]  /*0250*/  @!P2 FMUL R12, R12, 16777216 ;  /* 0x4b8000000c0ca820 */ /* 0x000fe20000400000 */
[----:B------:R-:W-:-:S04]  /*0260*/  @P1 FMUL R13, R13, 0.25 ;  /* 0x3e8000000d0d1820 */ /* 0x000fc80000400000 */
[----:B------:R-:W-:Y:S01]  /*0270*/  @!P3 FMUL R13, R13, 16777216 ;  /* 0x4b8000000d0db820 */ /* 0x000fe20000400000 */
[----:B------:R-:W1:Y:S01]  /*0280*/  MUFU.RCP R12, R12 ;  /* 0x0000000c000c7308 */ /* 0x000e620000001000 */
[----:B------:R-:W-:-:S07]  /*0290*/  FSEL R15, R14, 1, P0 ;  /* 0x3f8000000e0f7808 */ /* 0x000fce0000000000 */
[----:B------:R-:W2:Y:S01]  /*02a0*/  MUFU.RCP R13, R13 ;  /* 0x0000000d000d7308 */ /* 0x000ea20000001000 */
[----:B------:R-:W-:Y:S01]  /*02b0*/  FSEL R14, R14, 1, P1 ;  /* 0x3f8000000e0e7808 */ /* 0x000fe20000800000 */
[----:B------:R-:W-:-:S04]  /*02c0*/  @!P2 FMUL R15, R15, 16777216 ;  /* 0x4b8000000f0fa820 */ /* 0x000fc80000400000 */
[----:B------:R-:W-:Y:S01]  /*02d0*/  @!P3 FMUL R14, R14, 16777216 ;  /* 0x4b8000000e0eb820 */ /* 0x000fe20000400000 */
[----:B---3--:R-:W-:Y:S01]  /*02e0*/  FADD R5, R5, -R7 ;  /* 0x8000000705057221 */ /* 0x008fe20000000000 */
[----:B------:R-:W-:Y:S01]  /*02f0*/  FADD R4, R4, -R6 ;  /* 0x8000000604047221 */ /* 0x000fe20000000000 */
[----:B-1----:R-:W-:Y:S01]  /*0300*/  FMUL R15, R12, R15 ;  /* 0x0000000f0c0f7220 */ /* 0x002fe20000400000 */
[----:B--2---:R-:W-:-:S03]  /*0310*/  FMUL R14, R13, R14 ;  /* 0x0000000e0d0e7220 */ /* 0x004fc60000400000 */
[----:B------:R-:W-:Y:S01]  /*0320*/  FMUL R15, R4, R15 ;  /* 0x0000000f040f7220 */ /* 0x000fe20000400000 */
[----:B------:R-:W-:-:S03]  /*0330*/  FMUL R14, R5, R14 ;  /* 0x0000000e050e7220 */ /* 0x000fc60000400000 */
[----:B----4-:R-:W-:Y:S01]  /*0340*/  FFMA R8, R8, R15, R10 ;  /* 0x0000000f08087223 */ /* 0x010fe2000000000a */
[----:B------:R-:W-:-:S04]  /*0350*/  FFMA R9, R9, R14, R11 ;  /* 0x0000000e09097223 */ /* 0x000fc8000000000b */
[----:B------:R-:W-:Y:S02]  /*0360*/  FSETP.GEU.AND P0, PT, R8, RZ, PT ;  /* 0x000000ff0800720b */ /* 0x000fe40003f0e000 */
[C---:B------:R-:W-:Y:S01]  /*0370*/  FSETP.GEU.AND P1, PT, R9.reuse, RZ, PT ;  /* 0x000000ff0900720b */ /* 0x040fe20003f2e000 */
[----:B0-----:R-:W-:Y:S01]  /*0380*/  IMAD.WIDE R2, R0, 0x4, R2 ;  /* 0x0000000400027825 */ /* 0x001fe200078e0202 */
[----:B------:R-:W-:Y:S02]  /*0390*/  FSEL R8, R8, RZ, P0 ;  /* 0x000000ff08087208 */ /* 0x000fe40000000000 */
[----:B------:R-:W-:-:S05]  /*03a0*/  FSEL R9, R9, RZ, P1 ;  /* 0x000000ff09097208 */ /* 0x000fca0000800000 */
[----:B------:R-:W-:Y:S01]  /*03b0*/  STG.E.64 desc[UR4][R2.64], R8 ;  /* 0x0000000802007986 */ /* 0x000fe2000c101b04 */
[----:B------:R-:W-:Y:S05]  /*03c0*/  EXIT ;  /* 0x000000000000794d */ /* 0x000fea0003800000 */
.L_x_0:
[----:B------:R-:W-:-:S00]  /*03d0*/  BRA `(.L_x_0) ;  /* 0xfffffffc00fc7947 */ /* 0x000fc0000383ffff */
[----:B------:R-:W-:-:S00]  /*03e0*/  NOP ;  /* 0x0000000000007918 */ /* 0x000fc00000000000 */
        /* <DEDUP_REMOVED lines=9> */
.L_x_1:


//--------------------- .nv.global.init           --------------------------
	.section	.nv.global.init,"aw",@progbits
.nv.global.init:
	.type		_$_str,@object
	.size		_$_str,(_$_str_$_2 - _$_str)
_$_str:
        /*0000*/ 	.byte	0x5f, 0x5f, 0x43, 0x55, 0x44, 0x41, 0x5f, 0x46, 0x54, 0x5a, 0x00
	.type		_$_str_$_2,@object
	.size		_$_str_$_2,(.L_1 - _$_str_$_2)
_$_str_$_2:
        /*000b*/ 	.byte	0x5f, 0x5f, 0x43, 0x55, 0x44, 0x41, 0x5f, 0x50, 0x52, 0x45, 0x43, 0x5f, 0x53, 0x51, 0x52, 0x54
        /*001b*/ 	.byte	0x00
.L_1:


//--------------------- .nv.constant0.triton_poi_fused__native_batch_norm_legit_no_training_relu_5 --------------------------
	.section	.nv.constant0.triton_poi_fused__native_batch_norm_legit_no_training_relu_5,"a",@progbits
	.sectionflags	@""
	.align	4
.nv.constant0.triton_poi_fused__native_batch_norm_legit_no_training_relu_5:
	.zero		580
